//
// Generated by NVIDIA NVVM Compiler
//
// Compiler Build ID: CL-36424714
// Cuda compilation tools, release 13.0, V13.0.88
// Based on NVVM 20.0.0
//

.version 9.0
.target sm_100
.address_size 64

	// .globl	_Z22parallel_passwordCracki

.visible .entry _Z22parallel_passwordCracki(
	.param .u32 _Z22parallel_passwordCracki_param_0
)
{


	ret;

}


// ===== COMPILED SASS (sm_100) =====

	.target	sm_100

	.elftype	@"ET_EXEC"


//--------------------- .note.nv.tkinfo           --------------------------
	.section	.note.nv.tkinfo,"",@"SHT_NOTE"
	.sectionflags	@"SHF_NOTE_NV_TKINFO"
	.tkinfo
        /*0018*/ 	.word	0x00000002
        /*0030*/ 	.string	""
        /*0030*/ 	.string	"ptxas"
        /*0030*/ 	.string	"Cuda compilation tools, release 13.0, V13.0.88"
        /*0030*/ 	.string	"Build cuda_13.0.r13.0/compiler.36424714_0"
        /*0030*/ 	.string	"-arch sm_100 -m 64 "



//--------------------- .note.nv.cuinfo           --------------------------
	.section	.note.nv.cuinfo,"",@"SHT_NOTE"
	.sectionflags	@"SHF_NOTE_NV_CUINFO"
        /*0018*/ 	.short	0x0002
        /*001a*/ 	.short	0x0064
        /*001c*/ 	.short	0x0082
	.zero		2


//--------------------- .nv.info                  --------------------------
	.section	.nv.info,"",@"SHT_CUDA_INFO"
	.align	4


	//----- nvinfo : EIATTR_REGCOUNT
	.align		4
        /*0000*/ 	.byte	0x04, 0x2f
        /*0002*/ 	.short	(.L_1 - .L_0)
	.align		4
.L_0:
        /*0004*/ 	.word	index@(_Z22parallel_passwordCracki)
        /*0008*/ 	.word	0x00000004


	//----- nvinfo : EIATTR_FRAME_SIZE
	.align		4
.L_1:
        /*000c*/ 	.byte	0x04, 0x11
        /*000e*/ 	.short	(.L_3 - .L_2)
	.align		4
.L_2:
        /*0010*/ 	.word	index@(_Z22parallel_passwordCracki)
        /*0014*/ 	.word	0x00000000


	//----- nvinfo : EIATTR_MIN_STACK_SIZE
	.align		4
.L_3:
        /*0018*/ 	.byte	0x04, 0x12
        /*001a*/ 	.short	(.L_5 - .L_4)
	.align		4
.L_4:
        /*001c*/ 	.word	index@(_Z22parallel_passwordCracki)
        /*0020*/ 	.word	0x00000000
.L_5:


//--------------------- .nv.compat                --------------------------
	.section	.nv.compat,"",@"SHT_CUDA_COMPAT_INFO"
	.align	4
        /*0000*/ 	.byte	0x02, 0x09, 0x00, 0x00, 0x02, 0x02, 0x01, 0x00, 0x02, 0x05, 0x05, 0x00, 0x03, 0x07, 0x01, 0x01
        /*0010*/ 	.byte	0x02, 0x03, 0x00, 0x00, 0x02, 0x06, 0x01, 0x00, 0x04, 0x0b, 0x08, 0x00, 0x09, 0x00, 0x00, 0x00
        /*0020*/ 	.byte	0x00, 0x00, 0x00, 0x00


//--------------------- .nv.info._Z22parallel_passwordCracki --------------------------
	.section	.nv.info._Z22parallel_passwordCracki,"",@"SHT_CUDA_INFO"
	.sectionflags	@""
	.align	4


	//----- nvinfo : EIATTR_CUDA_API_VERSION
	.align		4
        /*0000*/ 	.byte	0x04, 0x37
        /*0002*/ 	.short	(.L_7 - .L_6)
.L_6:
        /*0004*/ 	.word	0x00000082


	//----- nvinfo : EIATTR_KPARAM_INFO
	.align		4
.L_7:
        /*0008*/ 	.byte	0x04, 0x17
        /*000a*/ 	.short	(.L_9 - .L_8)
.L_8:
        /*000c*/ 	.word	0x00000000
        /*0010*/ 	.short	0x0000
        /*0012*/ 	.short	0x0000
        /*0014*/ 	.byte	0x00, 0xf0, 0x11, 0x00


	//----- nvinfo : EIATTR_SPARSE_MMA_MASK
	.align		4
.L_9:
        /*0018*/ 	.byte	0x03, 0x50
        /*001a*/ 	.short	0x0000


	//----- nvinfo : EIATTR_MAXREG_COUNT
	.align		4
        /*001c*/ 	.byte	0x03, 0x1b
        /*001e*/ 	.short	0x00ff


	//----- nvinfo : EIATTR_MERCURY_ISA_VERSION
	.align		4
        /*0020*/ 	.byte	0x03, 0x5f
        /*0022*/ 	.short	0x0101


	//----- nvinfo : EIATTR_VRC_CTA_INIT_COUNT
	.align		4
        /*0024*/ 	.byte	0x02, 0x4a
	.zero		1
	.zero		1


	//----- nvinfo : EIATTR_EXIT_INSTR_OFFSETS
	.align		4
        /*0028*/ 	.byte	0x04, 0x1c
        /*002a*/ 	.short	(.L_11 - .L_10)


	//   ....[0]....
.L_10:
        /*002c*/ 	.word	0x00000010


	//----- nvinfo : EIATTR_CBANK_PARAM_SIZE
	.align		4
.L_11:
        /*0030*/ 	.byte	0x03, 0x19
        /*0032*/ 	.short	0x0004


	//----- nvinfo : EIATTR_PARAM_CBANK
	.align		4
        /*0034*/ 	.byte	0x04, 0x0a
        /*0036*/ 	.short	(.L_13 - .L_12)
	.align		4
.L_12:
        /*0038*/ 	.word	index@(.nv.constant0._Z22parallel_passwordCracki)
        /*003c*/ 	.short	0x0380
        /*003e*/ 	.short	0x0004


	//----- nvinfo : EIATTR_SW_WAR
	.align		4
.L_13:
        /*0040*/ 	.byte	0x04, 0x36
        /*0042*/ 	.short	(.L_15 - .L_14)
.L_14:
        /*0044*/ 	.word	0x00000008
.L_15:


//--------------------- .nv.callgraph             --------------------------
	.section	.nv.callgraph,"",@"SHT_CUDA_CALLGRAPH"
	.align	4
	.sectionentsize	8
	.align		4
        /*0000*/ 	.word	0x00000000
	.align		4
        /*0004*/ 	.word	0xffffffff
	.align		4
        /*0008*/ 	.word	0x00000000
	.align		4
        /*000c*/ 	.word	0xfffffffe
	.align		4
        /*0010*/ 	.word	0x00000000
	.align		4
        /*0014*/ 	.word	0xfffffffd
	.align		4
        /*0018*/ 	.word	0x00000000
	.align		4
        /*001c*/ 	.word	0xfffffffc


//--------------------- .text._Z22parallel_passwordCracki --------------------------
	.section	.text._Z22parallel_passwordCracki,"ax",@progbits
	.align	128
        .global         _Z22parallel_passwordCracki
        .type           _Z22parallel_passwordCracki,@function
        .size           _Z22parallel_passwordCracki,(.L_x_1 - _Z22parallel_passwordCracki)
        .other          _Z22parallel_passwordCracki,@"STO_CUDA_ENTRY STV_DEFAULT"
_Z22parallel_passwordCracki:
.text._Z22parallel_passwordCracki:
[----:B------:R-:W-:Y:S01]  /*0000*/  LDC R1, c[0x0][0x37c] ;  /* 0x0000df00ff017b82 */ /* 0x000fe20000000800 */
[----:B------:R-:W-:Y:S05]  /*0010*/  EXIT ;  /* 0x000000000000794d */ /* 0x000fea0003800000 */
.L_x_0:
[----:B------:R-:W-:-:S00]  /*0020*/  BRA `(.L_x_0) ;  /* 0xfffffffc00fc7947 */ /* 0x000fc0000383ffff */
[----:B------:R-:W-:-:S00]  /*0030*/  NOP ;  /* 0x0000000000007918 */ /* 0x000fc00000000000 */
        /* <DEDUP_REMOVED lines=12> */
.L_x_1:


//--------------------- .nv.shared.reserved.0     --------------------------
	.section	.nv.shared.reserved.0,"aw",@nobits
	.weak		__nv_reservedSMEM_offset_0_alias
	.size		__nv_reservedSMEM_offset_0_alias, 0, 64
	.other		__nv_reservedSMEM_offset_0_alias,@"STO_CUDA_RESERVED_SHARED STV_DEFAULT"
__nv_reservedSMEM_offset_0_alias:
	.zero		0
	.zero		64


//--------------------- .nv.constant0._Z22parallel_passwordCracki --------------------------
	.section	.nv.constant0._Z22parallel_passwordCracki,"a",@progbits
	.sectionflags	@""
	.align	4
.nv.constant0._Z22parallel_passwordCracki:
	.zero		900


//--------------------- SYMBOLS --------------------------

	.type		.nv.reservedSmem.offset0,@object
	.size		.nv.reservedSmem.offset0,0x4
